//
// Generated by NVIDIA NVVM Compiler
//
// Compiler Build ID: CL-36424714
// Cuda compilation tools, release 13.0, V13.0.88
// Based on NVVM 20.0.0
//

.version 9.0
.target sm_100
.address_size 64

	// .globl	_Z34gpu_matrix_multiplcation_nonsharedPfS_S_i
// _ZZ31gpu_matrix_multiplcation_sharedPfS_S_iE8shared_a has been demoted
// _ZZ31gpu_matrix_multiplcation_sharedPfS_S_iE8shared_b has been demoted

.visible .entry _Z34gpu_matrix_multiplcation_nonsharedPfS_S_i(
	.param .u64 .ptr .align 1 _Z34gpu_matrix_multiplcation_nonsharedPfS_S_i_param_0,
	.param .u64 .ptr .align 1 _Z34gpu_matrix_multiplcation_nonsharedPfS_S_i_param_1,
	.param .u64 .ptr .align 1 _Z34gpu_matrix_multiplcation_nonsharedPfS_S_i_param_2,
	.param .u32 _Z34gpu_matrix_multiplcation_nonsharedPfS_S_i_param_3
)
{
	.reg .pred 	%p<10>;
	.reg .b32 	%r<94>;
	.reg .b32 	%f<55>;
	.reg .b64 	%rd<69>;

	ld.param.u64 	%rd5, [_Z34gpu_matrix_multiplcation_nonsharedPfS_S_i_param_0];
	ld.param.u64 	%rd6, [_Z34gpu_matrix_multiplcation_nonsharedPfS_S_i_param_1];
	ld.param.u64 	%rd4, [_Z34gpu_matrix_multiplcation_nonsharedPfS_S_i_param_2];
	ld.param.u32 	%r43, [_Z34gpu_matrix_multiplcation_nonsharedPfS_S_i_param_3];
	cvta.to.global.u64 	%rd1, %rd6;
	cvta.to.global.u64 	%rd2, %rd5;
	mov.u32 	%r44, %ctaid.x;
	shl.b32 	%r1, %r44, 1;
	mov.u32 	%r2, %tid.x;
	add.s32 	%r3, %r1, %r2;
	setp.eq.s32 	%p1, %r43, 0;
	@%p1 bra 	$L__BB0_12;
	cvta.to.global.u64 	%rd7, %rd4;
	mov.u32 	%r46, %tid.y;
	mov.u32 	%r47, %ctaid.y;
	shl.b32 	%r48, %r47, 1;
	add.s32 	%r49, %r48, %r46;
	mul.lo.s32 	%r4, %r43, %r49;
	add.s32 	%r50, %r4, %r3;
	mul.wide.u32 	%rd8, %r50, 4;
	add.s64 	%rd3, %rd7, %rd8;
	ld.global.f32 	%f52, [%rd3];
	and.b32  	%r5, %r43, 7;
	setp.lt.u32 	%p2, %r43, 8;
	mov.b32 	%r92, 0;
	@%p2 bra 	$L__BB0_4;
	and.b32  	%r92, %r43, -8;
	neg.s32 	%r90, %r92;
	add.s32 	%r51, %r2, %r43;
	add.s32 	%r89, %r51, %r1;
	shl.b32 	%r9, %r43, 3;
	shl.b32 	%r52, %r43, 1;
	add.s32 	%r88, %r3, %r52;
	mad.lo.s32 	%r53, %r43, 3, %r2;
	add.s32 	%r87, %r53, %r1;
	shl.b32 	%r54, %r43, 2;
	add.s32 	%r55, %r2, %r54;
	add.s32 	%r86, %r55, %r1;
	mad.lo.s32 	%r56, %r43, 5, %r2;
	add.s32 	%r85, %r56, %r1;
	mad.lo.s32 	%r57, %r43, 6, %r2;
	add.s32 	%r84, %r57, %r1;
	mad.lo.s32 	%r58, %r43, 7, %r2;
	add.s32 	%r83, %r58, %r1;
	add.s32 	%r81, %r4, 3;
	mov.u32 	%r82, %r3;
$L__BB0_3:
	.pragma "nounroll";
	add.s32 	%r59, %r81, -3;
	mul.wide.u32 	%rd9, %r59, 4;
	add.s64 	%rd10, %rd2, %rd9;
	ld.global.f32 	%f9, [%rd10];
	mul.wide.u32 	%rd11, %r82, 4;
	add.s64 	%rd12, %rd1, %rd11;
	ld.global.f32 	%f10, [%rd12];
	fma.rn.f32 	%f11, %f9, %f10, %f52;
	st.global.f32 	[%rd3], %f11;
	add.s32 	%r60, %r81, -2;
	mul.wide.u32 	%rd13, %r60, 4;
	add.s64 	%rd14, %rd2, %rd13;
	ld.global.f32 	%f12, [%rd14];
	mul.wide.u32 	%rd15, %r89, 4;
	add.s64 	%rd16, %rd1, %rd15;
	ld.global.f32 	%f13, [%rd16];
	fma.rn.f32 	%f14, %f12, %f13, %f11;
	st.global.f32 	[%rd3], %f14;
	add.s32 	%r61, %r81, -1;
	mul.wide.u32 	%rd17, %r61, 4;
	add.s64 	%rd18, %rd2, %rd17;
	ld.global.f32 	%f15, [%rd18];
	mul.wide.u32 	%rd19, %r88, 4;
	add.s64 	%rd20, %rd1, %rd19;
	ld.global.f32 	%f16, [%rd20];
	fma.rn.f32 	%f17, %f15, %f16, %f14;
	st.global.f32 	[%rd3], %f17;
	add.s32 	%r62, %r81, 4;
	mul.wide.u32 	%rd21, %r81, 4;
	add.s64 	%rd22, %rd2, %rd21;
	ld.global.f32 	%f18, [%rd22];
	mul.wide.u32 	%rd23, %r87, 4;
	add.s64 	%rd24, %rd1, %rd23;
	ld.global.f32 	%f19, [%rd24];
	fma.rn.f32 	%f20, %f18, %f19, %f17;
	st.global.f32 	[%rd3], %f20;
	add.s32 	%r63, %r81, 1;
	mul.wide.u32 	%rd25, %r63, 4;
	add.s64 	%rd26, %rd2, %rd25;
	ld.global.f32 	%f21, [%rd26];
	mul.wide.u32 	%rd27, %r86, 4;
	add.s64 	%rd28, %rd1, %rd27;
	ld.global.f32 	%f22, [%rd28];
	fma.rn.f32 	%f23, %f21, %f22, %f20;
	st.global.f32 	[%rd3], %f23;
	add.s32 	%r64, %r81, 2;
	mul.wide.u32 	%rd29, %r64, 4;
	add.s64 	%rd30, %rd2, %rd29;
	ld.global.f32 	%f24, [%rd30];
	mul.wide.u32 	%rd31, %r85, 4;
	add.s64 	%rd32, %rd1, %rd31;
	ld.global.f32 	%f25, [%rd32];
	fma.rn.f32 	%f26, %f24, %f25, %f23;
	st.global.f32 	[%rd3], %f26;
	add.s32 	%r65, %r81, 3;
	mul.wide.u32 	%rd33, %r65, 4;
	add.s64 	%rd34, %rd2, %rd33;
	ld.global.f32 	%f27, [%rd34];
	mul.wide.u32 	%rd35, %r84, 4;
	add.s64 	%rd36, %rd1, %rd35;
	ld.global.f32 	%f28, [%rd36];
	fma.rn.f32 	%f29, %f27, %f28, %f26;
	st.global.f32 	[%rd3], %f29;
	mul.wide.u32 	%rd37, %r62, 4;
	add.s64 	%rd38, %rd2, %rd37;
	ld.global.f32 	%f30, [%rd38];
	mul.wide.u32 	%rd39, %r83, 4;
	add.s64 	%rd40, %rd1, %rd39;
	ld.global.f32 	%f31, [%rd40];
	fma.rn.f32 	%f52, %f30, %f31, %f29;
	st.global.f32 	[%rd3], %f52;
	add.s32 	%r90, %r90, 8;
	add.s32 	%r89, %r89, %r9;
	add.s32 	%r88, %r88, %r9;
	add.s32 	%r87, %r87, %r9;
	add.s32 	%r86, %r86, %r9;
	add.s32 	%r85, %r85, %r9;
	add.s32 	%r84, %r84, %r9;
	add.s32 	%r83, %r83, %r9;
	add.s32 	%r82, %r82, %r9;
	add.s32 	%r81, %r81, 8;
	setp.ne.s32 	%p3, %r90, 0;
	@%p3 bra 	$L__BB0_3;
$L__BB0_4:
	setp.eq.s32 	%p4, %r5, 0;
	@%p4 bra 	$L__BB0_12;
	and.b32  	%r38, %r43, 3;
	setp.lt.u32 	%p5, %r5, 4;
	@%p5 bra 	$L__BB0_7;
	add.s32 	%r66, %r92, %r4;
	mul.wide.u32 	%rd41, %r66, 4;
	add.s64 	%rd42, %rd2, %rd41;
	ld.global.f32 	%f32, [%rd42];
	mad.lo.s32 	%r67, %r92, %r43, %r3;
	mul.wide.u32 	%rd43, %r67, 4;
	add.s64 	%rd44, %rd1, %rd43;
	ld.global.f32 	%f33, [%rd44];
	fma.rn.f32 	%f34, %f32, %f33, %f52;
	st.global.f32 	[%rd3], %f34;
	add.s32 	%r68, %r66, 1;
	mul.wide.u32 	%rd45, %r68, 4;
	add.s64 	%rd46, %rd2, %rd45;
	ld.global.f32 	%f35, [%rd46];
	add.s32 	%r69, %r67, %r43;
	mul.wide.u32 	%rd47, %r69, 4;
	add.s64 	%rd48, %rd1, %rd47;
	ld.global.f32 	%f36, [%rd48];
	fma.rn.f32 	%f37, %f35, %f36, %f34;
	st.global.f32 	[%rd3], %f37;
	add.s32 	%r70, %r66, 2;
	mul.wide.u32 	%rd49, %r70, 4;
	add.s64 	%rd50, %rd2, %rd49;
	ld.global.f32 	%f38, [%rd50];
	add.s32 	%r71, %r69, %r43;
	mul.wide.u32 	%rd51, %r71, 4;
	add.s64 	%rd52, %rd1, %rd51;
	ld.global.f32 	%f39, [%rd52];
	fma.rn.f32 	%f40, %f38, %f39, %f37;
	st.global.f32 	[%rd3], %f40;
	add.s32 	%r72, %r66, 3;
	mul.wide.u32 	%rd53, %r72, 4;
	add.s64 	%rd54, %rd2, %rd53;
	ld.global.f32 	%f41, [%rd54];
	add.s32 	%r73, %r71, %r43;
	mul.wide.u32 	%rd55, %r73, 4;
	add.s64 	%rd56, %rd1, %rd55;
	ld.global.f32 	%f42, [%rd56];
	fma.rn.f32 	%f52, %f41, %f42, %f40;
	st.global.f32 	[%rd3], %f52;
	add.s32 	%r92, %r92, 4;
$L__BB0_7:
	setp.eq.s32 	%p6, %r38, 0;
	@%p6 bra 	$L__BB0_12;
	setp.eq.s32 	%p7, %r38, 1;
	@%p7 bra 	$L__BB0_10;
	add.s32 	%r74, %r92, %r4;
	mul.wide.u32 	%rd57, %r74, 4;
	add.s64 	%rd58, %rd2, %rd57;
	ld.global.f32 	%f43, [%rd58];
	mad.lo.s32 	%r75, %r92, %r43, %r3;
	mul.wide.u32 	%rd59, %r75, 4;
	add.s64 	%rd60, %rd1, %rd59;
	ld.global.f32 	%f44, [%rd60];
	fma.rn.f32 	%f45, %f43, %f44, %f52;
	st.global.f32 	[%rd3], %f45;
	add.s32 	%r76, %r74, 1;
	mul.wide.u32 	%rd61, %r76, 4;
	add.s64 	%rd62, %rd2, %rd61;
	ld.global.f32 	%f46, [%rd62];
	add.s32 	%r77, %r75, %r43;
	mul.wide.u32 	%rd63, %r77, 4;
	add.s64 	%rd64, %rd1, %rd63;
	ld.global.f32 	%f47, [%rd64];
	fma.rn.f32 	%f52, %f46, %f47, %f45;
	st.global.f32 	[%rd3], %f52;
	add.s32 	%r92, %r92, 2;
$L__BB0_10:
	and.b32  	%r78, %r43, 1;
	setp.eq.b32 	%p8, %r78, 1;
	not.pred 	%p9, %p8;
	@%p9 bra 	$L__BB0_12;
	add.s32 	%r79, %r92, %r4;
	mul.wide.u32 	%rd65, %r79, 4;
	add.s64 	%rd66, %rd2, %rd65;
	ld.global.f32 	%f48, [%rd66];
	mad.lo.s32 	%r80, %r92, %r43, %r3;
	mul.wide.u32 	%rd67, %r80, 4;
	add.s64 	%rd68, %rd1, %rd67;
	ld.global.f32 	%f49, [%rd68];
	fma.rn.f32 	%f50, %f48, %f49, %f52;
	st.global.f32 	[%rd3], %f50;
$L__BB0_12:
	ret;

}
	// .globl	_Z31gpu_matrix_multiplcation_sharedPfS_S_i
.visible .entry _Z31gpu_matrix_multiplcation_sharedPfS_S_i(
	.param .u64 .ptr .align 1 _Z31gpu_matrix_multiplcation_sharedPfS_S_i_param_0,
	.param .u64 .ptr .align 1 _Z31gpu_matrix_multiplcation_sharedPfS_S_i_param_1,
	.param .u64 .ptr .align 1 _Z31gpu_matrix_multiplcation_sharedPfS_S_i_param_2,
	.param .u32 _Z31gpu_matrix_multiplcation_sharedPfS_S_i_param_3
)
{
	.reg .pred 	%p<2>;
	.reg .b32 	%r<34>;
	.reg .b32 	%f<11>;
	.reg .b64 	%rd<12>;
	// demoted variable
	.shared .align 4 .b8 _ZZ31gpu_matrix_multiplcation_sharedPfS_S_iE8shared_a[16];
	// demoted variable
	.shared .align 4 .b8 _ZZ31gpu_matrix_multiplcation_sharedPfS_S_iE8shared_b[16];
	ld.param.u64 	%rd1, [_Z31gpu_matrix_multiplcation_sharedPfS_S_i_param_0];
	ld.param.u64 	%rd2, [_Z31gpu_matrix_multiplcation_sharedPfS_S_i_param_1];
	ld.param.u64 	%rd3, [_Z31gpu_matrix_multiplcation_sharedPfS_S_i_param_2];
	ld.param.u32 	%r5, [_Z31gpu_matrix_multiplcation_sharedPfS_S_i_param_3];
	mov.u32 	%r1, %tid.x;
	mov.u32 	%r6, %ctaid.y;
	shl.b32 	%r7, %r6, 1;
	mov.u32 	%r2, %tid.y;
	add.s32 	%r3, %r7, %r2;
	add.s32 	%r8, %r5, 1;
	setp.lt.u32 	%p1, %r8, 3;
	shl.b32 	%r9, %r2, 3;
	mov.u32 	%r10, _ZZ31gpu_matrix_multiplcation_sharedPfS_S_iE8shared_b;
	add.s32 	%r4, %r10, %r9;
	@%p1 bra 	$L__BB1_2;
	shr.u32 	%r11, %r5, 31;
	add.s32 	%r12, %r5, %r11;
	shr.s32 	%r13, %r12, 1;
	cvta.to.global.u64 	%rd4, %rd1;
	cvta.to.global.u64 	%rd5, %rd2;
	mov.u32 	%r15, _ZZ31gpu_matrix_multiplcation_sharedPfS_S_iE8shared_a;
	add.s32 	%r16, %r15, %r9;
	shl.b32 	%r17, %r1, 2;
	add.s32 	%r18, %r16, %r17;
	add.s32 	%r19, %r4, %r17;
	mad.lo.s32 	%r20, %r5, %r3, %r1;
	max.u32 	%r21, %r13, 1;
	shl.b32 	%r22, %r21, 1;
	add.s32 	%r23, %r20, %r22;
	add.s32 	%r24, %r23, -2;
	mul.wide.u32 	%rd6, %r24, 4;
	add.s64 	%rd7, %rd4, %rd6;
	add.s64 	%rd8, %rd5, %rd6;
	ld.global.f32 	%f1, [%rd7];
	ld.global.f32 	%f2, [%rd8];
	st.shared.f32 	[%r18], %f1;
	st.shared.f32 	[%r19], %f2;
$L__BB1_2:
	cvta.to.global.u64 	%rd9, %rd3;
	bar.sync 	0;
	mov.u32 	%r25, %ctaid.x;
	shl.b32 	%r26, %r25, 1;
	add.s32 	%r27, %r26, %r1;
	mad.lo.s32 	%r28, %r5, %r3, %r27;
	mul.wide.u32 	%rd10, %r28, 4;
	add.s64 	%rd11, %rd9, %rd10;
	shl.b32 	%r29, %r2, 2;
	sub.s32 	%r30, %r4, %r29;
	shl.b32 	%r31, %r1, 3;
	mov.u32 	%r32, _ZZ31gpu_matrix_multiplcation_sharedPfS_S_iE8shared_a;
	add.s32 	%r33, %r32, %r31;
	ld.shared.f32 	%f3, [%r33];
	ld.shared.f32 	%f4, [%r30];
	ld.global.f32 	%f5, [%rd11];
	fma.rn.f32 	%f6, %f3, %f4, %f5;
	st.global.f32 	[%rd11], %f6;
	bar.sync 	0;
	ld.shared.f32 	%f7, [%r33+4];
	ld.shared.f32 	%f8, [%r30+8];
	ld.global.f32 	%f9, [%rd11];
	fma.rn.f32 	%f10, %f7, %f8, %f9;
	st.global.f32 	[%rd11], %f10;
	bar.sync 	0;
	ret;

}


// ===== COMPILED SASS (sm_100) =====

	.target	sm_100

	.elftype	@"ET_EXEC"


//--------------------- .note.nv.tkinfo           --------------------------
	.section	.note.nv.tkinfo,"",@"SHT_NOTE"
	.sectionflags	@"SHF_NOTE_NV_TKINFO"
	.tkinfo
        /*0018*/ 	.word	0x00000002
        /*0030*/ 	.string	""
        /*0030*/ 	.string	"ptxas"
        /*0030*/ 	.string	"Cuda compilation tools, release 13.0, V13.0.88"
        /*0030*/ 	.string	"Build cuda_13.0.r13.0/compiler.36424714_0"
        /*0030*/ 	.string	"-arch sm_100 -m 64 "



//--------------------- .note.nv.cuinfo           --------------------------
	.section	.note.nv.cuinfo,"",@"SHT_NOTE"
	.sectionflags	@"SHF_NOTE_NV_CUINFO"
        /*0018*/ 	.short	0x0002
        /*001a*/ 	.short	0x0064
        /*001c*/ 	.short	0x0082
	.zero		2


//--------------------- .nv.info                  --------------------------
	.section	.nv.info,"",@"SHT_CUDA_INFO"
	.align	4


	//----- nvinfo : EIATTR_REGCOUNT
	.align		4
        /*0000*/ 	.byte	0x04, 0x2f
        /*0002*/ 	.short	(.L_1 - .L_0)
	.align		4
.L_0:
        /*0004*/ 	.word	index@(_Z34gpu_matrix_multiplcation_nonsharedPfS_S_i)
        /*0008*/ 	.word	0x00000020


	//----- nvinfo : EIATTR_FRAME_SIZE
	.align		4
.L_1:
        /*000c*/ 	.byte	0x04, 0x11
        /*000e*/ 	.short	(.L_3 - .L_2)
	.align		4
.L_2:
        /*0010*/ 	.word	index@(_Z34gpu_matrix_multiplcation_nonsharedPfS_S_i)
        /*0014*/ 	.word	0x00000000


	//----- nvinfo : EIATTR_REGCOUNT
	.align		4
.L_3:
        /*0018*/ 	.byte	0x04, 0x2f
        /*001a*/ 	.short	(.L_5 - .L_4)
	.align		4
.L_4:
        /*001c*/ 	.word	index@(_Z31gpu_matrix_multiplcation_sharedPfS_S_i)
        /*0020*/ 	.word	0x00000011


	//----- nvinfo : EIATTR_FRAME_SIZE
	.align		4
.L_5:
        /*0024*/ 	.byte	0x04, 0x11
        /*0026*/ 	.short	(.L_7 - .L_6)
	.align		4
.L_6:
        /*0028*/ 	.word	index@(_Z31gpu_matrix_multiplcation_sharedPfS_S_i)
        /*002c*/ 	.word	0x00000000


	//----- nvinfo : EIATTR_MIN_STACK_SIZE
	.align		4
.L_7:
        /*0030*/ 	.byte	0x04, 0x12
        /*0032*/ 	.short	(.L_9 - .L_8)
	.align		4
.L_8:
        /*0034*/ 	.word	index@(_Z31gpu_matrix_multiplcation_sharedPfS_S_i)
        /*0038*/ 	.word	0x00000000


	//----- nvinfo : EIATTR_MIN_STACK_SIZE
	.align		4
.L_9:
        /*003c*/ 	.byte	0x04, 0x12
        /*003e*/ 	.short	(.L_11 - .L_10)
	.align		4
.L_10:
        /*0040*/ 	.word	index@(_Z34gpu_matrix_multiplcation_nonsharedPfS_S_i)
        /*0044*/ 	.word	0x00000000
.L_11:


//--------------------- .nv.compat                --------------------------
	.section	.nv.compat,"",@"SHT_CUDA_COMPAT_INFO"
	.align	4
        /*0000*/ 	.byte	0x02, 0x09, 0x00, 0x00, 0x02, 0x02, 0x01, 0x00, 0x02, 0x05, 0x05, 0x00, 0x03, 0x07, 0x01, 0x01
        /*0010*/ 	.byte	0x02, 0x03, 0x00, 0x00, 0x02, 0x06, 0x01, 0x00, 0x04, 0x0b, 0x08, 0x00, 0x09, 0x00, 0x00, 0x00
        /*0020*/ 	.byte	0x00, 0x00, 0x00, 0x00


//--------------------- .nv.info._Z31gpu_matrix_multiplcation_sharedPfS_S_i --------------------------
	.section	.nv.info._Z31gpu_matrix_multiplcation_sharedPfS_S_i,"",@"SHT_CUDA_INFO"
	.sectionflags	@""
	.align	4


	//----- nvinfo : EIATTR_CUDA_API_VERSION
	.align		4
        /*0000*/ 	.byte	0x04, 0x37
        /*0002*/ 	.short	(.L_13 - .L_12)
.L_12:
        /*0004*/ 	.word	0x00000082


	//----- nvinfo : EIATTR_KPARAM_INFO
	.align		4
.L_13:
        /*0008*/ 	.byte	0x04, 0x17
        /*000a*/ 	.short	(.L_15 - .L_14)
.L_14:
        /*000c*/ 	.word	0x00000000
        /*0010*/ 	.short	0x0003
        /*0012*/ 	.short	0x0018
        /*0014*/ 	.byte	0x00, 0xf0, 0x11, 0x00


	//----- nvinfo : EIATTR_KPARAM_INFO
	.align		4
.L_15:
        /*0018*/ 	.byte	0x04, 0x17
        /*001a*/ 	.short	(.L_17 - .L_16)
.L_16:
        /*001c*/ 	.word	0x00000000
        /*0020*/ 	.short	0x0002
        /*0022*/ 	.short	0x0010
        /*0024*/ 	.byte	0x00, 0xf5, 0x21, 0x00


	//----- nvinfo : EIATTR_KPARAM_INFO
	.align		4
.L_17:
        /*0028*/ 	.byte	0x04, 0x17
        /*002a*/ 	.short	(.L_19 - .L_18)
.L_18:
        /*002c*/ 	.word	0x00000000
        /*0030*/ 	.short	0x0001
        /*0032*/ 	.short	0x0008
        /*0034*/ 	.byte	0x00, 0xf5, 0x21, 0x00


	//----- nvinfo : EIATTR_KPARAM_INFO
	.align		4
.L_19:
        /*0038*/ 	.byte	0x04, 0x17
        /*003a*/ 	.short	(.L_21 - .L_20)
.L_20:
        /*003c*/ 	.word	0x00000000
        /*0040*/ 	.short	0x0000
        /*0042*/ 	.short	0x0000
        /*0044*/ 	.byte	0x00, 0xf5, 0x21, 0x00


	//----- nvinfo : EIATTR_SPARSE_MMA_MASK
	.align		4
.L_21:
        /*0048*/ 	.byte	0x03, 0x50
        /*004a*/ 	.short	0x0000


	//----- nvinfo : EIATTR_MAXREG_COUNT
	.align		4
        /*004c*/ 	.byte	0x03, 0x1b
        /*004e*/ 	.short	0x00ff


	//----- nvinfo : EIATTR_NUM_BARRIERS
	.align		4
        /*0050*/ 	.byte	0x02, 0x4c
        /*0052*/ 	.byte	0x01
	.zero		1


	//----- nvinfo : EIATTR_MERCURY_ISA_VERSION
	.align		4
        /*0054*/ 	.byte	0x03, 0x5f
        /*0056*/ 	.short	0x0101


	//----- nvinfo : EIATTR_VRC_CTA_INIT_COUNT
	.align		4
        /*0058*/ 	.byte	0x02, 0x4a
	.zero		1
	.zero		1


	//----- nvinfo : EIATTR_EXIT_INSTR_OFFSETS
	.align		4
        /*005c*/ 	.byte	0x04, 0x1c
        /*005e*/ 	.short	(.L_23 - .L_22)


	//   ....[0]....
.L_22:
        /*0060*/ 	.word	0x00000340


	//----- nvinfo : EIATTR_CBANK_PARAM_SIZE
	.align		4
.L_23:
        /*0064*/ 	.byte	0x03, 0x19
        /*0066*/ 	.short	0x001c


	//----- nvinfo : EIATTR_PARAM_CBANK
	.align		4
        /*0068*/ 	.byte	0x04, 0x0a
        /*006a*/ 	.short	(.L_25 - .L_24)
	.align		4
.L_24:
        /*006c*/ 	.word	index@(.nv.constant0._Z31gpu_matrix_multiplcation_sharedPfS_S_i)
        /*0070*/ 	.short	0x0380
        /*0072*/ 	.short	0x001c


	//----- nvinfo : EIATTR_SW_WAR
	.align		4
.L_25:
        /*0074*/ 	.byte	0x04, 0x36
        /*0076*/ 	.short	(.L_27 - .L_26)
.L_26:
        /*0078*/ 	.word	0x00000008
.L_27:


//--------------------- .nv.info._Z34gpu_matrix_multiplcation_nonsharedPfS_S_i --------------------------
	.section	.nv.info._Z34gpu_matrix_multiplcation_nonsharedPfS_S_i,"",@"SHT_CUDA_INFO"
	.sectionflags	@""
	.align	4


	//----- nvinfo : EIATTR_CUDA_API_VERSION
	.align		4
        /*0000*/ 	.byte	0x04, 0x37
        /*0002*/ 	.short	(.L_29 - .L_28)
.L_28:
        /*0004*/ 	.word	0x00000082


	//----- nvinfo : EIATTR_KPARAM_INFO
	.align		4
.L_29:
        /*0008*/ 	.byte	0x04, 0x17
        /*000a*/ 	.short	(.L_31 - .L_30)
.L_30:
        /*000c*/ 	.word	0x00000000
        /*0010*/ 	.short	0x0003
        /*0012*/ 	.short	0x0018
        /*0014*/ 	.byte	0x00, 0xf0, 0x11, 0x00


	//----- nvinfo : EIATTR_KPARAM_INFO
	.align		4
.L_31:
        /*0018*/ 	.byte	0x04, 0x17
        /*001a*/ 	.short	(.L_33 - .L_32)
.L_32:
        /*001c*/ 	.word	0x00000000
        /*0020*/ 	.short	0x0002
        /*0022*/ 	.short	0x0010
        /*0024*/ 	.byte	0x00, 0xf5, 0x21, 0x00


	//----- nvinfo : EIATTR_KPARAM_INFO
	.align		4
.L_33:
        /*0028*/ 	.byte	0x04, 0x17
        /*002a*/ 	.short	(.L_35 - .L_34)
.L_34:
        /*002c*/ 	.word	0x00000000
        /*0030*/ 	.short	0x0001
        /*0032*/ 	.short	0x0008
        /*0034*/ 	.byte	0x00, 0xf5, 0x21, 0x00


	//----- nvinfo : EIATTR_KPARAM_INFO
	.align		4
.L_35:
        /*0038*/ 	.byte	0x04, 0x17
        /*003a*/ 	.short	(.L_37 - .L_36)
.L_36:
        /*003c*/ 	.word	0x00000000
        /*0040*/ 	.short	0x0000
        /*0042*/ 	.short	0x0000
        /*0044*/ 	.byte	0x00, 0xf5, 0x21, 0x00


	//----- nvinfo : EIATTR_SPARSE_MMA_MASK
	.align		4
.L_37:
        /*0048*/ 	.byte	0x03, 0x50
        /*004a*/ 	.short	0x0000


	//----- nvinfo : EIATTR_MAXREG_COUNT
	.align		4
        /*004c*/ 	.byte	0x03, 0x1b
        /*004e*/ 	.short	0x00ff


	//----- nvinfo : EIATTR_MERCURY_ISA_VERSION
	.align		4
        /*0050*/ 	.byte	0x03, 0x5f
        /*0052*/ 	.short	0x0101


	//----- nvinfo : EIATTR_VRC_CTA_INIT_COUNT
	.align		4
        /*0054*/ 	.byte	0x02, 0x4a
	.zero		1
	.zero		1


	//----- nvinfo : EIATTR_EXIT_INSTR_OFFSETS
	.align		4
        /*0058*/ 	.byte	0x04, 0x1c
        /*005a*/ 	.short	(.L_39 - .L_38)


	//   ....[0]....
.L_38:
        /*005c*/ 	.word	0x00000030


	//   ....[1]....
        /*0060*/ 	.word	0x000006a0


	//   ....[2]....
        /*0064*/ 	.word	0x00000920


	//   ....[3]....
        /*0068*/ 	.word	0x00000aa0


	//   ....[4]....
        /*006c*/ 	.word	0x00000b50


	//----- nvinfo : EIATTR_CBANK_PARAM_SIZE
	.align		4
.L_39:
        /*0070*/ 	.byte	0x03, 0x19
        /*0072*/ 	.short	0x001c


	//----- nvinfo : EIATTR_PARAM_CBANK
	.align		4
        /*0074*/ 	.byte	0x04, 0x0a
        /*0076*/ 	.short	(.L_41 - .L_40)
	.align		4
.L_40:
        /*0078*/ 	.word	index@(.nv.constant0._Z34gpu_matrix_multiplcation_nonsharedPfS_S_i)
        /*007c*/ 	.short	0x0380
        /*007e*/ 	.short	0x001c


	//----- nvinfo : EIATTR_SW_WAR
	.align		4
.L_41:
        /*0080*/ 	.byte	0x04, 0x36
        /*0082*/ 	.short	(.L_43 - .L_42)
.L_42:
        /*0084*/ 	.word	0x00000008
.L_43:


//--------------------- .nv.callgraph             --------------------------
	.section	.nv.callgraph,"",@"SHT_CUDA_CALLGRAPH"
	.align	4
	.sectionentsize	8
	.align		4
        /*0000*/ 	.word	0x00000000
	.align		4
        /*0004*/ 	.word	0xffffffff
	.align		4
        /*0008*/ 	.word	0x00000000
	.align		4
        /*000c*/ 	.word	0xfffffffe
	.align		4
        /*0010*/ 	.word	0x00000000
	.align		4
        /*0014*/ 	.word	0xfffffffd
	.align		4
        /*0018*/ 	.word	0x00000000
	.align		4
        /*001c*/ 	.word	0xfffffffc


//--------------------- .text._Z31gpu_matrix_multiplcation_sharedPfS_S_i --------------------------
	.section	.text._Z31gpu_matrix_multiplcation_sharedPfS_S_i,"ax",@progbits
	.align	128
        .global         _Z31gpu_matrix_multiplcation_sharedPfS_S_i
        .type           _Z31gpu_matrix_multiplcation_sharedPfS_S_i,@function
        .size           _Z31gpu_matrix_multiplcation_sharedPfS_S_i,(.L_x_6 - _Z31gpu_matrix_multiplcation_sharedPfS_S_i)
        .other          _Z31gpu_matrix_multiplcation_sharedPfS_S_i,@"STO_CUDA_ENTRY STV_DEFAULT"
_Z31gpu_matrix_multiplcation_sharedPfS_S_i:
.text._Z31gpu_matrix_multiplcation_sharedPfS_S_i:
[----:B------:R-:W-:Y:S08]  /*0000*/  LDC R1, c[0x0][0x37c] ;  /* 0x0000df00ff017b82 */ /* 0x000ff00000000800 */
[----:B------:R-:W0:Y:S01]  /*0010*/  LDC R14, c[0x0][0x398] ;  /* 0x0000e600ff0e7b82 */ /* 0x000e220000000800 */
[----:B------:R-:W1:Y:S01]  /*0020*/  S2R R3, SR_CTAID.Y ;  /* 0x0000000000037919 */ /* 0x000e620000002600 */
[----:B------:R-:W2:Y:S01]  /*0030*/  LDCU.64 UR8, c[0x0][0x358] ;  /* 0x00006b00ff0877ac */ /* 0x000ea20008000a00 */
[----:B------:R-:W1:Y:S05]  /*0040*/  S2R R0, SR_TID.Y ;  /* 0x0000000000007919 */ /* 0x000e6a0000002200 */
[----:B------:R-:W3:Y:S01]  /*0050*/  LDC.64 R6, c[0x0][0x388] ;  /* 0x0000e200ff067b82 */ /* 0x000ee20000000a00 */
[----:B------:R-:W4:Y:S01]  /*0060*/  S2R R2, SR_TID.X ;  /* 0x0000000000027919 */ /* 0x000f220000002100 */
[----:B0-----:R-:W-:-:S04]  /*0070*/  IADD3 R4, PT, PT, R14, 0x1, RZ ;  /* 0x000000010e047810 */ /* 0x001fc80007ffe0ff */
[----:B------:R-:W-:Y:S02]  /*0080*/  ISETP.GE.U32.AND P0, PT, R4, 0x3, PT ;  /* 0x000000030400780c */ /* 0x000fe40003f06070 */
[----:B------:R-:W0:Y:S01]  /*0090*/  LDC.64 R4, c[0x0][0x380] ;  /* 0x0000e000ff047b82 */ /* 0x000e220000000a00 */
[----:B-1----:R-:W-:-:S10]  /*00a0*/  LEA R3, R3, R0, 0x1 ;  /* 0x0000000003037211 */ /* 0x002fd400078e08ff */
[-C--:B------:R-:W-:Y:S01]  /*00b0*/  @P0 LEA.HI R8, R14, R14.reuse, RZ, 0x1 ;  /* 0x0000000e0e080211 */ /* 0x080fe200078f08ff */
[----:B----4-:R-:W-:-:S03]  /*00c0*/  @P0 IMAD R9, R3, R14, R2 ;  /* 0x0000000e03090224 */ /* 0x010fc600078e0202 */
[----:B------:R-:W-:-:S04]  /*00d0*/  @P0 SHF.R.S32.HI R8, RZ, 0x1, R8 ;  /* 0x00000001ff080819 */ /* 0x000fc80000011408 */
[----:B------:R-:W-:-:S05]  /*00e0*/  @P0 VIMNMX.U32 R8, PT, PT, R8, 0x1, !PT ;  /* 0x0000000108080848 */ /* 0x000fca0007fe0000 */
[----:B------:R-:W-:-:S05]  /*00f0*/  @P0 IMAD R8, R8, 0x2, R9 ;  /* 0x0000000208080824 */ /* 0x000fca00078e0209 */
[----:B------:R-:W-:-:S05]  /*0100*/  @P0 IADD3 R9, PT, PT, R8, -0x2, RZ ;  /* 0xfffffffe08090810 */ /* 0x000fca0007ffe0ff */
[----:B0-----:R-:W-:-:S04]  /*0110*/  @P0 IMAD.WIDE.U32 R4, R9, 0x4, R4 ;  /* 0x0000000409040825 */ /* 0x001fc800078e0004 */
[----:B---3--:R-:W-:Y:S01]  /*0120*/  @P0 IMAD.WIDE.U32 R6, R9, 0x4, R6 ;  /* 0x0000000409060825 */ /* 0x008fe200078e0006 */
[----:B--2---:R0:W2:Y:S01]  /*0130*/  @P0 LDG.E R10, desc[UR8][R4.64] ;  /* 0x00000008040a0981 */ /* 0x0040a2000c1e1900 */
[----:B------:R-:W1:Y:S04]  /*0140*/  S2UR UR6, SR_CgaCtaId ;  /* 0x00000000000679c3 */ /* 0x000e680000008800 */
[----:B------:R-:W3:Y:S01]  /*0150*/  @P0 LDG.E R6, desc[UR8][R6.64] ;  /* 0x0000000806060981 */ /* 0x000ee2000c1e1900 */
[----:B------:R-:W-:Y:S02]  /*0160*/  UMOV UR4, 0x400 ;  /* 0x0000040000047882 */ /* 0x000fe40000000000 */
[----:B------:R-:W-:Y:S01]  /*0170*/  UIADD3 UR5, UPT, UPT, UR4, 0x10, URZ ;  /* 0x0000001004057890 */ /* 0x000fe2000fffe0ff */
[----:B------:R-:W4:Y:S01]  /*0180*/  S2R R11, SR_CTAID.X ;  /* 0x00000000000b7919 */ /* 0x000f220000002500 */
[----:B------:R-:W5:Y:S01]  /*0190*/  LDC.64 R8, c[0x0][0x390] ;  /* 0x0000e400ff087b82 */ /* 0x000f620000000a00 */
[----:B-1----:R-:W-:-:S02]  /*01a0*/  ULEA UR4, UR6, UR4, 0x18 ;  /* 0x0000000406047291 */ /* 0x002fc4000f8ec0ff */
[----:B------:R-:W-:-:S04]  /*01b0*/  ULEA UR5, UR6, UR5, 0x18 ;  /* 0x0000000506057291 */ /* 0x000fc8000f8ec0ff */
[----:B------:R-:W-:-:S04]  /*01c0*/  @P0 LEA R13, R0, UR4, 0x3 ;  /* 0x00000004000d0c11 */ /* 0x000fc8000f8e18ff */
[----:B------:R-:W-:Y:S01]  /*01d0*/  @P0 LEA R13, R2, R13, 0x2 ;  /* 0x0000000d020d0211 */ /* 0x000fe200078e10ff */
[----:B----4-:R-:W-:Y:S01]  /*01e0*/  IMAD R12, R11, 0x2, R2 ;  /* 0x000000020b0c7824 */ /* 0x010fe200078e0202 */
[----:B------:R-:W-:-:S03]  /*01f0*/  LEA R11, R0, UR5, 0x3 ;  /* 0x00000005000b7c11 */ /* 0x000fc6000f8e18ff */
[----:B0-----:R-:W-:Y:S02]  /*0200*/  IMAD R5, R3, R14, R12 ;  /* 0x0000000e03057224 */ /* 0x001fe400078e020c */
[C---:B------:R-:W-:Y:S02]  /*0210*/  @P0 IMAD R3, R2.reuse, 0x4, R11 ;  /* 0x0000000402030824 */ /* 0x040fe400078e020b */
[----:B-----5:R-:W-:Y:S01]  /*0220*/  IMAD.WIDE.U32 R4, R5, 0x4, R8 ;  /* 0x0000000405047825 */ /* 0x020fe200078e0008 */
[----:B--2---:R-:W-:Y:S04]  /*0230*/  @P0 STS [R13], R10 ;  /* 0x0000000a0d000388 */ /* 0x004fe80000000800 */
[----:B---3--:R-:W-:Y:S01]  /*0240*/  @P0 STS [R3], R6 ;  /* 0x0000000603000388 */ /* 0x008fe20000000800 */
[----:B------:R-:W-:Y:S06]  /*0250*/  BAR.SYNC.DEFER_BLOCKING 0x0 ;  /* 0x0000000000007b1d */ /* 0x000fec0000010000 */
[----:B------:R-:W2:Y:S01]  /*0260*/  LDG.E R12, desc[UR8][R4.64] ;  /* 0x00000008040c7981 */ /* 0x000ea2000c1e1900 */
[----:B------:R-:W-:Y:S01]  /*0270*/  LEA R2, R2, UR4, 0x3 ;  /* 0x0000000402027c11 */ /* 0x000fe2000f8e18ff */
[----:B------:R-:W-:-:S04]  /*0280*/  IMAD R0, R0, -0x4, R11 ;  /* 0xfffffffc00007824 */ /* 0x000fc800078e020b */
[----:B------:R-:W-:Y:S04]  /*0290*/  LDS R7, [R2] ;  /* 0x0000000002077984 */ /* 0x000fe80000000800 */
[----:B------:R-:W2:Y:S02]  /*02a0*/  LDS R8, [R0] ;  /* 0x0000000000087984 */ /* 0x000ea40000000800 */
[----:B--2---:R-:W-:-:S05]  /*02b0*/  FFMA R7, R7, R8, R12 ;  /* 0x0000000807077223 */ /* 0x004fca000000000c */
[----:B------:R-:W-:Y:S01]  /*02c0*/  STG.E desc[UR8][R4.64], R7 ;  /* 0x0000000704007986 */ /* 0x000fe2000c101908 */
[----:B------:R-:W-:Y:S06]  /*02d0*/  BAR.SYNC.DEFER_BLOCKING 0x0 ;  /* 0x0000000000007b1d */ /* 0x000fec0000010000 */
[----:B------:R-:W2:Y:S04]  /*02e0*/  LDG.E R8, desc[UR8][R4.64] ;  /* 0x0000000804087981 */ /* 0x000ea8000c1e1900 */
[----:B------:R-:W-:Y:S04]  /*02f0*/  LDS R3, [R2+0x4] ;  /* 0x0000040002037984 */ /* 0x000fe80000000800 */
[----:B------:R-:W2:Y:S02]  /*0300*/  LDS R6, [R0+0x8] ;  /* 0x0000080000067984 */ /* 0x000ea40000000800 */
[----:B--2---:R-:W-:-:S05]  /*0310*/  FFMA R3, R3, R6, R8 ;  /* 0x0000000603037223 */ /* 0x004fca0000000008 */
[----:B------:R-:W-:Y:S01]  /*0320*/  STG.E desc[UR8][R4.64], R3 ;  /* 0x0000000304007986 */ /* 0x000fe2000c101908 */
[----:B------:R-:W-:Y:S06]  /*0330*/  BAR.SYNC.DEFER_BLOCKING 0x0 ;  /* 0x0000000000007b1d */ /* 0x000fec0000010000 */
[----:B------:R-:W-:Y:S05]  /*0340*/  EXIT ;  /* 0x000000000000794d */ /* 0x000fea0003800000 */
.L_x_0:
[----:B------:R-:W-:-:S00]  /*0350*/  BRA `(.L_x_0) ;  /* 0xfffffffc00fc7947 */ /* 0x000fc0000383ffff */
[----:B------:R-:W-:-:S00]  /*0360*/  NOP ;  /* 0x0000000000007918 */ /* 0x000fc00000000000 */
        /* <DEDUP_REMOVED lines=9> */
.L_x_6:


//--------------------- .text._Z34gpu_matrix_multiplcation_nonsharedPfS_S_i --------------------------
	.section	.text._Z34gpu_matrix_multiplcation_nonsharedPfS_S_i,"ax",@progbits
	.align	128
        .global         _Z34gpu_matrix_multiplcation_nonsharedPfS_S_i
        .type           _Z34gpu_matrix_multiplcation_nonsharedPfS_S_i,@function
        .size           _Z34gpu_matrix_multiplcation_nonsharedPfS_S_i,(.L_x_7 - _Z34gpu_matrix_multiplcation_nonsharedPfS_S_i)
        .other          _Z34gpu_matrix_multiplcation_nonsharedPfS_S_i,@"STO_CUDA_ENTRY STV_DEFAULT"
_Z34gpu_matrix_multiplcation_nonsharedPfS_S_i:
.text._Z34gpu_matrix_multiplcation_nonsharedPfS_S_i:
[----:B------:R-:W-:Y:S08]  /*0000*/  LDC R1, c[0x0][0x37c] ;  /* 0x0000df00ff017b82 */ /* 0x000ff00000000800 */
[----:B------:R-:W0:Y:S02]  /*0010*/  LDC R0, c[0x0][0x398] ;  /* 0x0000e600ff007b82 */ /* 0x000e240000000800 */
[----:B0-----:R-:W-:-:S13]  /*0020*/  ISETP.NE.AND P0, PT, R0, RZ, PT ;  /* 0x000000ff0000720c */ /* 0x001fda0003f05270 */
[----:B------:R-:W-:Y:S05]  /*0030*/  @!P0 EXIT ;  /* 0x000000000000894d */ /* 0x000fea0003800000 */
[----:B------:R-:W0:Y:S01]  /*0040*/  S2R R3, SR_TID.Y ;  /* 0x0000000000037919 */ /* 0x000e220000002200 */
[----:B------:R-:W1:Y:S01]  /*0050*/  LDC.64 R12, c[0x0][0x390] ;  /* 0x0000e400ff0c7b82 */ /* 0x000e620000000a00 */
[----:B------:R-:W2:Y:S01]  /*0060*/  LDCU.64 UR4, c[0x0][0x358] ;  /* 0x00006b00ff0477ac */ /* 0x000ea20008000a00 */
[----:B------:R-:W-:Y:S01]  /*0070*/  ISETP.GE.U32.AND P1, PT, R0, 0x8, PT ;  /* 0x000000080000780c */ /* 0x000fe20003f26070 */
[----:B------:R-:W0:Y:S01]  /*0080*/  S2R R2, SR_CTAID.Y ;  /* 0x0000000000027919 */ /* 0x000e220000002600 */
[----:B------:R-:W-:Y:S01]  /*0090*/  HFMA2 R4, -RZ, RZ, 0, 0 ;  /* 0x00000000ff047431 */ /* 0x000fe200000001ff */
[----:B------:R-:W3:Y:S01]  /*00a0*/  S2R R6, SR_CTAID.X ;  /* 0x0000000000067919 */ /* 0x000ee20000002500 */
[----:B------:R-:W3:Y:S01]  /*00b0*/  S2R R29, SR_TID.X ;  /* 0x00000000001d7919 */ /* 0x000ee20000002100 */
[----:B0-----:R-:W-:Y:S02]  /*00c0*/  LEA R3, R2, R3, 0x1 ;  /* 0x0000000302037211 */ /* 0x001fe400078e08ff */
[----:B------:R-:W-:-:S04]  /*00d0*/  LOP3.LUT R2, R0, 0x7, RZ, 0xc0, !PT ;  /* 0x0000000700027812 */ /* 0x000fc800078ec0ff */
[----:B------:R-:W-:Y:S02]  /*00e0*/  ISETP.NE.AND P0, PT, R2, RZ, PT ;  /* 0x000000ff0200720c */ /* 0x000fe40003f05270 */
[----:B---3--:R-:W-:-:S05]  /*00f0*/  LEA R5, R6, R29, 0x1 ;  /* 0x0000001d06057211 */ /* 0x008fca00078e08ff */
[----:B------:R-:W-:-:S04]  /*0100*/  IMAD R7, R3, R0, R5 ;  /* 0x0000000003077224 */ /* 0x000fc800078e0205 */
[----:B-1----:R-:W-:-:S05]  /*0110*/  IMAD.WIDE.U32 R12, R7, 0x4, R12 ;  /* 0x00000004070c7825 */ /* 0x002fca00078e000c */
[----:B--2---:R0:W5:Y:S01]  /*0120*/  LDG.E R21, desc[UR4][R12.64] ;  /* 0x000000040c157981 */ /* 0x004162000c1e1900 */
[----:B------:R-:W-:Y:S05]  /*0130*/  @!P1 BRA `(.L_x_1) ;  /* 0x0000000400589947 */ /* 0x000fea0003800000 */
[----:B------:R-:W-:Y:S01]  /*0140*/  IADD3 R26, PT, PT, R29, R0, RZ ;  /* 0x000000001d1a7210 */ /* 0x000fe20007ffe0ff */
[C-C-:B------:R-:W-:Y:S01]  /*0150*/  IMAD R10, R0.reuse, 0x3, R29.reuse ;  /* 0x00000003000a7824 */ /* 0x140fe200078e021d */
[C---:B------:R-:W-:Y:S01]  /*0160*/  LEA R9, R0.reuse, R29, 0x2 ;  /* 0x0000001d00097211 */ /* 0x040fe200078e10ff */
[C-C-:B------:R-:W-:Y:S01]  /*0170*/  IMAD R11, R0.reuse, 0x5, R29.reuse ;  /* 0x00000005000b7824 */ /* 0x140fe200078e021d */
[C---:B------:R-:W-:Y:S01]  /*0180*/  LOP3.LUT R4, R0.reuse, 0xfffffff8, RZ, 0xc0, !PT ;  /* 0xfffffff800047812 */ /* 0x040fe200078ec0ff */
[--C-:B------:R-:W-:Y:S01]  /*0190*/  IMAD R27, R0, 0x6, R29.reuse ;  /* 0x00000006001b7824 */ /* 0x100fe200078e021d */
[----:B------:R-:W-:Y:S01]  /*01a0*/  LEA R26, R6, R26, 0x1 ;  /* 0x0000001a061a7211 */ /* 0x000fe200078e08ff */
[----:B------:R-:W-:Y:S01]  /*01b0*/  IMAD R29, R0, 0x7, R29 ;  /* 0x00000007001d7824 */ /* 0x000fe200078e021d */
[C---:B------:R-:W-:Y:S01]  /*01c0*/  LEA R10, R6.reuse, R10, 0x1 ;  /* 0x0000000a060a7211 */ /* 0x040fe200078e08ff */
[----:B------:R-:W-:Y:S01]  /*01d0*/  IMAD R28, R3, R0, 0x3 ;  /* 0x00000003031c7424 */ /* 0x000fe200078e0200 */
[----:B------:R-:W-:-:S02]  /*01e0*/  LEA R9, R6, R9, 0x1 ;  /* 0x0000000906097211 */ /* 0x000fc400078e08ff */
[C---:B------:R-:W-:Y:S02]  /*01f0*/  LEA R11, R6.reuse, R11, 0x1 ;  /* 0x0000000b060b7211 */ /* 0x040fe400078e08ff */
[C---:B------:R-:W-:Y:S02]  /*0200*/  LEA R27, R6.reuse, R27, 0x1 ;  /* 0x0000001b061b7211 */ /* 0x040fe400078e08ff */
[----:B------:R-:W-:Y:S02]  /*0210*/  LEA R29, R6, R29, 0x1 ;  /* 0x0000001d061d7211 */ /* 0x000fe400078e08ff */
[-C--:B------:R-:W-:Y:S02]  /*0220*/  LEA R7, R0, R5.reuse, 0x1 ;  /* 0x0000000500077211 */ /* 0x080fe400078e08ff */
[----:B------:R-:W-:Y:S02]  /*0230*/  MOV R8, R5 ;  /* 0x0000000500087202 */ /* 0x000fe40000000f00 */
[----:B------:R-:W-:-:S07]  /*0240*/  IADD3 R6, PT, PT, -R4, RZ, RZ ;  /* 0x000000ff04067210 */ /* 0x000fce0007ffe1ff */
.L_x_2:
[----:B-1----:R-:W1:Y:S01]  /*0250*/  LDC.64 R16, c[0x0][0x380] ;  /* 0x0000e000ff107b82 */ /* 0x002e620000000a00 */
[----:B------:R-:W-:-:S07]  /*0260*/  IADD3 R25, PT, PT, R28, -0x3, RZ ;  /* 0xfffffffd1c197810 */ /* 0x000fce0007ffe0ff */
[----:B------:R-:W2:Y:S01]  /*0270*/  LDC.64 R14, c[0x0][0x388] ;  /* 0x0000e200ff0e7b82 */ /* 0x000ea20000000a00 */
[----:B-1----:R-:W-:-:S06]  /*0280*/  IMAD.WIDE.U32 R24, R25, 0x4, R16 ;  /* 0x0000000419187825 */ /* 0x002fcc00078e0010 */
[----:B------:R-:W3:Y:S01]  /*0290*/  LDG.E R24, desc[UR4][R24.64] ;  /* 0x0000000418187981 */ /* 0x000ee2000c1e1900 */
[----:B--2---:R-:W-:-:S06]  /*02a0*/  IMAD.WIDE.U32 R18, R8, 0x4, R14 ;  /* 0x0000000408127825 */ /* 0x004fcc00078e000e */
[----:B------:R-:W3:Y:S01]  /*02b0*/  LDG.E R19, desc[UR4][R18.64] ;  /* 0x0000000412137981 */ /* 0x000ee2000c1e1900 */
[----:B------:R-:W-:Y:S01]  /*02c0*/  IADD3 R23, PT, PT, R28, -0x2, RZ ;  /* 0xfffffffe1c177810 */ /* 0x000fe20007ffe0ff */
[----:B---3-5:R-:W-:-:S04]  /*02d0*/  FFMA R19, R24, R19, R21 ;  /* 0x0000001318137223 */ /* 0x028fc80000000015 */
[----:B------:R-:W-:-:S04]  /*02e0*/  IMAD.WIDE.U32 R20, R23, 0x4, R16 ;  /* 0x0000000417147825 */ /* 0x000fc800078e0010 */
[----:B------:R-:W-:Y:S01]  /*02f0*/  IMAD.WIDE.U32 R22, R26, 0x4, R14 ;  /* 0x000000041a167825 */ /* 0x000fe200078e000e */
[----:B------:R1:W-:Y:S04]  /*0300*/  STG.E desc[UR4][R12.64], R19 ;  /* 0x000000130c007986 */ /* 0x0003e8000c101904 */
[----:B------:R-:W2:Y:S04]  /*0310*/  LDG.E R20, desc[UR4][R20.64] ;  /* 0x0000000414147981 */ /* 0x000ea8000c1e1900 */
[----:B------:R-:W2:Y:S01]  /*0320*/  LDG.E R22, desc[UR4][R22.64] ;  /* 0x0000000416167981 */ /* 0x000ea2000c1e1900 */
[----:B------:R-:W-:-:S05]  /*0330*/  IADD3 R25, PT, PT, R28, -0x1, RZ ;  /* 0xffffffff1c197810 */ /* 0x000fca0007ffe0ff */
[----:B------:R-:W-:-:S04]  /*0340*/  IMAD.WIDE.U32 R24, R25, 0x4, R16 ;  /* 0x0000000419187825 */ /* 0x000fc800078e0010 */
[----:B--2---:R-:W-:Y:S01]  /*0350*/  FFMA R23, R20, R22, R19 ;  /* 0x0000001614177223 */ /* 0x004fe20000000013 */
[----:B-1----:R-:W-:-:S04]  /*0360*/  IMAD.WIDE.U32 R18, R7, 0x4, R14 ;  /* 0x0000000407127825 */ /* 0x002fc800078e000e */
[----:B------:R1:W-:Y:S04]  /*0370*/  STG.E desc[UR4][R12.64], R23 ;  /* 0x000000170c007986 */ /* 0x0003e8000c101904 */
[----:B------:R-:W2:Y:S04]  /*0380*/  LDG.E R24, desc[UR4][R24.64] ;  /* 0x0000000418187981 */ /* 0x000ea8000c1e1900 */
[----:B------:R-:W2:Y:S01]  /*0390*/  LDG.E R18, desc[UR4][R18.64] ;  /* 0x0000000412127981 */ /* 0x000ea2000c1e1900 */
[----:B------:R-:W-:-:S04]  /*03a0*/  IMAD.WIDE.U32 R20, R10, 0x4, R14 ;  /* 0x000000040a147825 */ /* 0x000fc800078e000e */
[----:B--2---:R-:W-:Y:S01]  /*03b0*/  FFMA R25, R24, R18, R23 ;  /* 0x0000001218197223 */ /* 0x004fe20000000017 */
[----:B------:R-:W-:-:S04]  /*03c0*/  IMAD.WIDE.U32 R18, R28, 0x4, R16 ;  /* 0x000000041c127825 */ /* 0x000fc800078e0010 */
[----:B------:R2:W-:Y:S04]  /*03d0*/  STG.E desc[UR4][R12.64], R25 ;  /* 0x000000190c007986 */ /* 0x0005e8000c101904 */
[----:B------:R-:W3:Y:S04]  /*03e0*/  LDG.E R22, desc[UR4][R18.64] ;  /* 0x0000000412167981 */ /* 0x000ee8000c1e1900 */
[----:B------:R-:W3:Y:S01]  /*03f0*/  LDG.E R21, desc[UR4][R20.64] ;  /* 0x0000000414157981 */ /* 0x000ee2000c1e1900 */
[----:B-1----:R-:W-:Y:S01]  /*0400*/  IADD3 R23, PT, PT, R28, 0x1, RZ ;  /* 0x000000011c177810 */ /* 0x002fe20007ffe0ff */
[----:B---3--:R-:W-:-:S04]  /*0410*/  FFMA R21, R22, R21, R25 ;  /* 0x0000001516157223 */ /* 0x008fc80000000019 */
[----:B------:R-:W-:-:S04]  /*0420*/  IMAD.WIDE.U32 R22, R23, 0x4, R16 ;  /* 0x0000000417167825 */ /* 0x000fc800078e0010 */
[----:B--2---:R-:W-:Y:S01]  /*0430*/  IMAD.WIDE.U32 R24, R9, 0x4, R14 ;  /* 0x0000000409187825 */ /* 0x004fe200078e000e */
[----:B------:R1:W-:Y:S04]  /*0440*/  STG.E desc[UR4][R12.64], R21 ;  /* 0x000000150c007986 */ /* 0x0003e8000c101904 */
[----:B------:R-:W2:Y:S04]  /*0450*/  LDG.E R22, desc[UR4][R22.64] ;  /* 0x0000000416167981 */ /* 0x000ea8000c1e1900 */
[----:B------:R-:W2:Y:S01]  /*0460*/  LDG.E R24, desc[UR4][R24.64] ;  /* 0x0000000418187981 */ /* 0x000ea2000c1e1900 */
[----:B------:R-:W-:-:S05]  /*0470*/  IADD3 R19, PT, PT, R28, 0x2, RZ ;  /* 0x000000021c137810 */ /* 0x000fca0007ffe0ff */
[----:B------:R-:W-:-:S04]  /*0480*/  IMAD.WIDE.U32 R18, R19, 0x4, R16 ;  /* 0x0000000413127825 */ /* 0x000fc800078e0010 */
[----:B--2---:R-:W-:Y:S01]  /*0490*/  FFMA R23, R22, R24, R21 ;  /* 0x0000001816177223 */ /* 0x004fe20000000015 */
[----:B-1----:R-:W-:-:S04]  /*04a0*/  IMAD.WIDE.U32 R20, R11, 0x4, R14 ;  /* 0x000000040b147825 */ /* 0x002fc800078e000e */
[----:B------:R1:W-:Y:S04]  /*04b0*/  STG.E desc[UR4][R12.64], R23 ;  /* 0x000000170c007986 */ /* 0x0003e8000c101904 */
[----:B------:R-:W2:Y:S04]  /*04c0*/  LDG.E R18, desc[UR4][R18.64] ;  /* 0x0000000412127981 */ /* 0x000ea8000c1e1900 */
[----:B------:R-:W2:Y:S01]  /*04d0*/  LDG.E R20, desc[UR4][R20.64] ;  /* 0x0000000414147981 */ /* 0x000ea2000c1e1900 */
[----:B------:R-:W-:Y:S01]  /*04e0*/  IADD3 R25, PT, PT, R28, 0x3, RZ ;  /* 0x000000031c197810 */ /* 0x000fe20007ffe0ff */
[----:B--2---:R-:W-:-:S04]  /*04f0*/  FFMA R19, R18, R20, R23 ;  /* 0x0000001412137223 */ /* 0x004fc80000000017 */
[----:B-1----:R-:W-:-:S04]  /*0500*/  IMAD.WIDE.U32 R22, R25, 0x4, R16 ;  /* 0x0000000419167825 */ /* 0x002fc800078e0010 */
[--C-:B------:R-:W-:Y:S01]  /*0510*/  IMAD.WIDE.U32 R24, R27, 0x4, R14.reuse ;  /* 0x000000041b187825 */ /* 0x100fe200078e000e */
[----:B------:R1:W-:Y:S04]  /*0520*/  STG.E desc[UR4][R12.64], R19 ;  /* 0x000000130c007986 */ /* 0x0003e8000c101904 */
[----:B------:R-:W2:Y:S04]  /*0530*/  LDG.E R22, desc[UR4][R22.64] ;  /* 0x0000000416167981 */ /* 0x000ea8000c1e1900 */
[----:B------:R-:W2:Y:S01]  /*0540*/  LDG.E R24, desc[UR4][R24.64] ;  /* 0x0000000418187981 */ /* 0x000ea2000c1e1900 */
[----:B------:R-:W-:Y:S01]  /*0550*/  IADD3 R21, PT, PT, R28, 0x4, RZ ;  /* 0x000000041c157810 */ /* 0x000fe20007ffe0ff */
[----:B------:R-:W-:-:S04]  /*0560*/  IMAD.WIDE.U32 R14, R29, 0x4, R14 ;  /* 0x000000041d0e7825 */ /* 0x000fc800078e000e */
[----:B------:R-:W-:-:S04]  /*0570*/  IMAD.WIDE.U32 R16, R21, 0x4, R16 ;  /* 0x0000000415107825 */ /* 0x000fc800078e0010 */
[----:B--2---:R-:W-:-:S05]  /*0580*/  FFMA R23, R22, R24, R19 ;  /* 0x0000001816177223 */ /* 0x004fca0000000013 */
[----:B------:R1:W-:Y:S04]  /*0590*/  STG.E desc[UR4][R12.64], R23 ;  /* 0x000000170c007986 */ /* 0x0003e8000c101904 */
[----:B------:R-:W2:Y:S04]  /*05a0*/  LDG.E R16, desc[UR4][R16.64] ;  /* 0x0000000410107981 */ /* 0x000ea8000c1e1900 */
[----:B------:R-:W2:Y:S01]  /*05b0*/  LDG.E R14, desc[UR4][R14.64] ;  /* 0x000000040e0e7981 */ /* 0x000ea2000c1e1900 */
[----:B------:R-:W-:-:S04]  /*05c0*/  IADD3 R6, PT, PT, R6, 0x8, RZ ;  /* 0x0000000806067810 */ /* 0x000fc80007ffe0ff */
[----:B------:R-:W-:Y:S02]  /*05d0*/  ISETP.NE.AND P1, PT, R6, RZ, PT ;  /* 0x000000ff0600720c */ /* 0x000fe40003f25270 */
[----:B------:R-:W-:Y:S02]  /*05e0*/  IADD3 R28, PT, PT, R28, 0x8, RZ ;  /* 0x000000081c1c7810 */ /* 0x000fe40007ffe0ff */
[C---:B------:R-:W-:Y:S02]  /*05f0*/  LEA R26, R0.reuse, R26, 0x3 ;  /* 0x0000001a001a7211 */ /* 0x040fe400078e18ff */
[C---:B------:R-:W-:Y:S02]  /*0600*/  LEA R7, R0.reuse, R7, 0x3 ;  /* 0x0000000700077211 */ /* 0x040fe400078e18ff */
[C---:B------:R-:W-:Y:S02]  /*0610*/  LEA R10, R0.reuse, R10, 0x3 ;  /* 0x0000000a000a7211 */ /* 0x040fe400078e18ff */
[----:B------:R-:W-:-:S02]  /*0620*/  LEA R9, R0, R9, 0x3 ;  /* 0x0000000900097211 */ /* 0x000fc400078e18ff */
[C---:B------:R-:W-:Y:S02]  /*0630*/  LEA R11, R0.reuse, R11, 0x3 ;  /* 0x0000000b000b7211 */ /* 0x040fe400078e18ff */
[C---:B------:R-:W-:Y:S02]  /*0640*/  LEA R27, R0.reuse, R27, 0x3 ;  /* 0x0000001b001b7211 */ /* 0x040fe400078e18ff */
[C---:B------:R-:W-:Y:S02]  /*0650*/  LEA R29, R0.reuse, R29, 0x3 ;  /* 0x0000001d001d7211 */ /* 0x040fe400078e18ff */
[----:B------:R-:W-:Y:S01]  /*0660*/  LEA R8, R0, R8, 0x3 ;  /* 0x0000000800087211 */ /* 0x000fe200078e18ff */
[----:B--2---:R-:W-:-:S05]  /*0670*/  FFMA R21, R16, R14, R23 ;  /* 0x0000000e10157223 */ /* 0x004fca0000000017 */
[----:B------:R1:W-:Y:S01]  /*0680*/  STG.E desc[UR4][R12.64], R21 ;  /* 0x000000150c007986 */ /* 0x0003e2000c101904 */
[----:B------:R-:W-:Y:S05]  /*0690*/  @P1 BRA `(.L_x_2) ;  /* 0xfffffff800ec1947 */ /* 0x000fea000383ffff */
.L_x_1:
[----:B------:R-:W-:Y:S05]  /*06a0*/  @!P0 EXIT ;  /* 0x000000000000894d */ /* 0x000fea0003800000 */
[----:B------:R-:W-:Y:S02]  /*06b0*/  ISETP.GE.U32.AND P0, PT, R2, 0x4, PT ;  /* 0x000000040200780c */ /* 0x000fe40003f06070 */
[----:B------:R-:W-:-:S04]  /*06c0*/  LOP3.LUT R10, R0, 0x3, RZ, 0xc0, !PT ;  /* 0x00000003000a7812 */ /* 0x000fc800078ec0ff */
[----:B------:R-:W-:-:S07]  /*06d0*/  ISETP.NE.AND P1, PT, R10, RZ, PT ;  /* 0x000000ff0a00720c */ /* 0x000fce0003f25270 */
[----:B------:R-:W-:Y:S06]  /*06e0*/  @!P0 BRA `(.L_x_3) ;  /* 0x00000000008c8947 */ /* 0x000fec0003800000 */
[----:B------:R-:W2:Y:S01]  /*06f0*/  LDC.64 R8, c[0x0][0x380] ;  /* 0x0000e000ff087b82 */ /* 0x000ea20000000a00 */
[-C--:B------:R-:W-:Y:S02]  /*0700*/  IMAD R11, R3, R0.reuse, R4 ;  /* 0x00000000030b7224 */ /* 0x080fe400078e0204 */
[----:B-1----:R-:W-:-:S05]  /*0710*/  IMAD R19, R4, R0, R5 ;  /* 0x0000000004137224 */ /* 0x002fca00078e0205 */
[----:B------:R-:W1:Y:S01]  /*0720*/  LDC.64 R6, c[0x0][0x388] ;  /* 0x0000e200ff067b82 */ /* 0x000e620000000a00 */
[----:B--2---:R-:W-:-:S06]  /*0730*/  IMAD.WIDE.U32 R14, R11, 0x4, R8 ;  /* 0x000000040b0e7825 */ /* 0x004fcc00078e0008 */
[----:B------:R-:W2:Y:S01]  /*0740*/  LDG.E R14, desc[UR4][R14.64] ;  /* 0x000000040e0e7981 */ /* 0x000ea2000c1e1900 */
[----:B-1----:R-:W-:-:S06]  /*0750*/  IMAD.WIDE.U32 R16, R19, 0x4, R6 ;  /* 0x0000000413107825 */ /* 0x002fcc00078e0006 */
[----:B------:R-:W2:Y:S01]  /*0760*/  LDG.E R16, desc[UR4][R16.64] ;  /* 0x0000000410107981 */ /* 0x000ea2000c1e1900 */
[----:B------:R-:W-:Y:S02]  /*0770*/  IADD3 R25, PT, PT, R11, 0x1, RZ ;  /* 0x000000010b197810 */ /* 0x000fe40007ffe0ff */
[----:B------:R-:W-:-:S03]  /*0780*/  IADD3 R27, PT, PT, R19, R0, RZ ;  /* 0x00000000131b7210 */ /* 0x000fc60007ffe0ff */
[----:B------:R-:W-:-:S04]  /*0790*/  IMAD.WIDE.U32 R18, R25, 0x4, R8 ;  /* 0x0000000419127825 */ /* 0x000fc800078e0008 */
[----:B--2--5:R-:W-:Y:S01]  /*07a0*/  FFMA R23, R14, R16, R21 ;  /* 0x000000100e177223 */ /* 0x024fe20000000015 */
[----:B------:R-:W-:-:S04]  /*07b0*/  IMAD.WIDE.U32 R20, R27, 0x4, R6 ;  /* 0x000000041b147825 */ /* 0x000fc800078e0006 */
[----:B------:R1:W-:Y:S04]  /*07c0*/  STG.E desc[UR4][R12.64], R23 ;  /* 0x000000170c007986 */ /* 0x0003e8000c101904 */
[----:B------:R-:W2:Y:S04]  /*07d0*/  LDG.E R18, desc[UR4][R18.64] ;  /* 0x0000000412127981 */ /* 0x000ea8000c1e1900 */
[----:B------:R-:W2:Y:S01]  /*07e0*/  LDG.E R20, desc[UR4][R20.64] ;  /* 0x0000000414147981 */ /* 0x000ea2000c1e1900 */
[----:B------:R-:W-:Y:S02]  /*07f0*/  IADD3 R29, PT, PT, R11, 0x2, RZ ;  /* 0x000000020b1d7810 */ /* 0x000fe40007ffe0ff */
[----:B------:R-:W-:-:S03]  /*0800*/  IADD3 R27, PT, PT, R27, R0, RZ ;  /* 0x000000001b1b7210 */ /* 0x000fc60007ffe0ff */
[----:B------:R-:W-:-:S04]  /*0810*/  IMAD.WIDE.U32 R14, R29, 0x4, R8 ;  /* 0x000000041d0e7825 */ /* 0x000fc800078e0008 */
[----:B------:R-:W-:-:S04]  /*0820*/  IMAD.WIDE.U32 R16, R27, 0x4, R6 ;  /* 0x000000041b107825 */ /* 0x000fc800078e0006 */
[----:B--2---:R-:W-:-:S05]  /*0830*/  FFMA R25, R18, R20, R23 ;  /* 0x0000001412197223 */ /* 0x004fca0000000017 */
[----:B------:R2:W-:Y:S04]  /*0840*/  STG.E desc[UR4][R12.64], R25 ;  /* 0x000000190c007986 */ /* 0x0005e8000c101904 */
[----:B------:R-:W3:Y:S04]  /*0850*/  LDG.E R14, desc[UR4][R14.64] ;  /* 0x000000040e0e7981 */ /* 0x000ee8000c1e1900 */
[----:B------:R-:W3:Y:S01]  /*0860*/  LDG.E R16, desc[UR4][R16.64] ;  /* 0x0000000410107981 */ /* 0x000ee2000c1e1900 */
[----:B-1----:R-:W-:Y:S02]  /*0870*/  IADD3 R23, PT, PT, R11, 0x3, RZ ;  /* 0x000000030b177810 */ /* 0x002fe40007ffe0ff */
[----:B------:R-:W-:-:S03]  /*0880*/  IADD3 R27, PT, PT, R27, R0, RZ ;  /* 0x000000001b1b7210 */ /* 0x000fc60007ffe0ff */
[----:B------:R-:W-:-:S04]  /*0890*/  IMAD.WIDE.U32 R8, R23, 0x4, R8 ;  /* 0x0000000417087825 */ /* 0x000fc800078e0008 */
[----:B------:R-:W-:-:S04]  /*08a0*/  IMAD.WIDE.U32 R6, R27, 0x4, R6 ;  /* 0x000000041b067825 */ /* 0x000fc800078e0006 */
[----:B---3--:R-:W-:-:S05]  /*08b0*/  FFMA R11, R14, R16, R25 ;  /* 0x000000100e0b7223 */ /* 0x008fca0000000019 */
[----:B------:R2:W-:Y:S04]  /*08c0*/  STG.E desc[UR4][R12.64], R11 ;  /* 0x0000000b0c007986 */ /* 0x0005e8000c101904 */
[----:B------:R-:W3:Y:S04]  /*08d0*/  LDG.E R8, desc[UR4][R8.64] ;  /* 0x0000000408087981 */ /* 0x000ee8000c1e1900 */
[----:B------:R-:W3:Y:S01]  /*08e0*/  LDG.E R6, desc[UR4][R6.64] ;  /* 0x0000000406067981 */ /* 0x000ee2000c1e1900 */
[----:B------:R-:W-:Y:S01]  /*08f0*/  IADD3 R4, PT, PT, R4, 0x4, RZ ;  /* 0x0000000404047810 */ /* 0x000fe20007ffe0ff */
[----:B---3--:R-:W-:-:S05]  /*0900*/  FFMA R21, R8, R6, R11 ;  /* 0x0000000608157223 */ /* 0x008fca000000000b */
[----:B------:R2:W-:Y:S02]  /*0910*/  STG.E desc[UR4][R12.64], R21 ;  /* 0x000000150c007986 */ /* 0x0005e4000c101904 */
.L_x_3:
[----:B------:R-:W-:Y:S05]  /*0920*/  @!P1 EXIT ;  /* 0x000000000000994d */ /* 0x000fea0003800000 */
[----:B------:R-:W-:Y:S02]  /*0930*/  ISETP.NE.AND P0, PT, R10, 0x1, PT ;  /* 0x000000010a00780c */ /* 0x000fe40003f05270 */
[----:B------:R-:W-:-:S04]  /*0940*/  LOP3.LUT R2, R0, 0x1, RZ, 0xc0, !PT ;  /* 0x0000000100027812 */ /* 0x000fc800078ec0ff */
[----:B------:R-:W-:-:S07]  /*0950*/  ISETP.NE.U32.AND P1, PT, R2, 0x1, PT ;  /* 0x000000010200780c */ /* 0x000fce0003f25070 */
        /* <DEDUP_REMOVED lines=12> */
[----:B------:R-:W-:-:S04]  /*0a20*/  IMAD.WIDE.U32 R6, R19, 0x4, R6 ;  /* 0x0000000413067825 */ /* 0x000fc800078e0006 */
[----:B--2--5:R-:W-:-:S05]  /*0a30*/  FFMA R17, R10, R14, R21 ;  /* 0x0000000e0a117223 */ /* 0x024fca0000000015 */
[----:B------:R3:W-:Y:S04]  /*0a40*/  STG.E desc[UR4][R12.64], R17 ;  /* 0x000000110c007986 */ /* 0x0007e8000c101904 */
[----:B------:R-:W2:Y:S04]  /*0a50*/  LDG.E R8, desc[UR4][R8.64] ;  /* 0x0000000408087981 */ /* 0x000ea8000c1e1900 */
[----:B------:R-:W2:Y:S01]  /*0a60*/  LDG.E R6, desc[UR4][R6.64] ;  /* 0x0000000406067981 */ /* 0x000ea2000c1e1900 */
[----:B------:R-:W-:Y:S01]  /*0a70*/  IADD3 R4, PT, PT, R4, 0x2, RZ ;  /* 0x0000000204047810 */ /* 0x000fe20007ffe0ff */
[----:B--2---:R-:W-:-:S05]  /*0a80*/  FFMA R21, R8, R6, R17 ;  /* 0x0000000608157223 */ /* 0x004fca0000000011 */
[----:B------:R3:W-:Y:S02]  /*0a90*/  STG.E desc[UR4][R12.64], R21 ;  /* 0x000000150c007986 */ /* 0x0007e4000c101904 */
.L_x_4:
[----:B------:R-:W-:Y:S05]  /*0aa0*/  @P1 EXIT ;  /* 0x000000000000194d */ /* 0x000fea0003800000 */
[----:B------:R-:W4:Y:S01]  /*0ab0*/  LDC.64 R6, c[0x0][0x380] ;  /* 0x0000e000ff067b82 */ /* 0x000f220000000a00 */
[-C--:B------:R-:W-:Y:S02]  /*0ac0*/  IMAD R3, R3, R0.reuse, R4 ;  /* 0x0000000003037224 */ /* 0x080fe400078e0204 */
[----:B------:R-:W-:-:S05]  /*0ad0*/  IMAD R5, R4, R0, R5 ;  /* 0x0000000004057224 */ /* 0x000fca00078e0205 */
[----:B------:R-:W0:Y:S01]  /*0ae0*/  LDC.64 R8, c[0x0][0x388] ;  /* 0x0000e200ff087b82 */ /* 0x000e220000000a00 */
[----:B----4-:R-:W-:-:S06]  /*0af0*/  IMAD.WIDE.U32 R2, R3, 0x4, R6 ;  /* 0x0000000403027825 */ /* 0x010fcc00078e0006 */
[----:B------:R-:W1:Y:S01]  /*0b00*/  LDG.E R2, desc[UR4][R2.64] ;  /* 0x0000000402027981 */ /* 0x000e62000c1e1900 */
[----:B0-----:R-:W-:-:S06]  /*0b10*/  IMAD.WIDE.U32 R4, R5, 0x4, R8 ;  /* 0x0000000405047825 */ /* 0x001fcc00078e0008 */
[----:B------:R-:W1:Y:S02]  /*0b20*/  LDG.E R4, desc[UR4][R4.64] ;  /* 0x0000000404047981 */ /* 0x000e64000c1e1900 */
[----:B-123-5:R-:W-:-:S05]  /*0b30*/  FFMA R21, R2, R4, R21 ;  /* 0x0000000402157223 */ /* 0x02efca0000000015 */
[----:B------:R-:W-:Y:S01]  /*0b40*/  STG.E desc[UR4][R12.64], R21 ;  /* 0x000000150c007986 */ /* 0x000fe2000c101904 */
[----:B------:R-:W-:Y:S05]  /*0b50*/  EXIT ;  /* 0x000000000000794d */ /* 0x000fea0003800000 */
.L_x_5:
        /* <DEDUP_REMOVED lines=10> */
.L_x_7:


//--------------------- .nv.shared._Z31gpu_matrix_multiplcation_sharedPfS_S_i --------------------------
	.section	.nv.shared._Z31gpu_matrix_multiplcation_sharedPfS_S_i,"aw",@nobits
	.sectionflags	@""
	.align	4
.nv.shared._Z31gpu_matrix_multiplcation_sharedPfS_S_i:
	.zero		1056


//--------------------- .nv.shared.reserved.0     --------------------------
	.section	.nv.shared.reserved.0,"aw",@nobits
	.weak		__nv_reservedSMEM_offset_0_alias
	.size		__nv_reservedSMEM_offset_0_alias, 0, 64
	.other		__nv_reservedSMEM_offset_0_alias,@"STO_CUDA_RESERVED_SHARED STV_DEFAULT"
__nv_reservedSMEM_offset_0_alias:
	.zero		0
	.zero		64


//--------------------- .nv.constant0._Z31gpu_matrix_multiplcation_sharedPfS_S_i --------------------------
	.section	.nv.constant0._Z31gpu_matrix_multiplcation_sharedPfS_S_i,"a",@progbits
	.sectionflags	@""
	.align	4
.nv.constant0._Z31gpu_matrix_multiplcation_sharedPfS_S_i:
	.zero		924


//--------------------- .nv.constant0._Z34gpu_matrix_multiplcation_nonsharedPfS_S_i --------------------------
	.section	.nv.constant0._Z34gpu_matrix_multiplcation_nonsharedPfS_S_i,"a",@progbits
	.sectionflags	@""
	.align	4
.nv.constant0._Z34gpu_matrix_multiplcation_nonsharedPfS_S_i:
	.zero		924


//--------------------- SYMBOLS --------------------------

	.type		.nv.reservedSmem.offset0,@object
	.size		.nv.reservedSmem.offset0,0x4
	.type		.nv.reservedSmem.cap,@object
	.size		.nv.reservedSmem.cap,0x4
